//
// Generated by NVIDIA NVVM Compiler
//
// Compiler Build ID: CL-36424714
// Cuda compilation tools, release 13.0, V13.0.88
// Based on NVVM 20.0.0
//

.version 9.0
.target sm_100
.address_size 64

	// .globl	_Z4scanPiS_i

.visible .entry _Z4scanPiS_i(
	.param .u64 .ptr .align 1 _Z4scanPiS_i_param_0,
	.param .u64 .ptr .align 1 _Z4scanPiS_i_param_1,
	.param .u32 _Z4scanPiS_i_param_2
)
{
	.reg .pred 	%p<13>;
	.reg .b16 	%rs<9>;
	.reg .b32 	%r<115>;
	.reg .b64 	%rd<17>;

	ld.param.u64 	%rd8, [_Z4scanPiS_i_param_0];
	ld.param.u64 	%rd7, [_Z4scanPiS_i_param_1];
	ld.param.u32 	%r28, [_Z4scanPiS_i_param_2];
	cvta.to.global.u64 	%rd1, %rd8;
	mov.u32 	%r29, %tid.x;
	mov.u32 	%r30, %ctaid.x;
	mov.u32 	%r31, %ntid.x;
	mad.lo.s32 	%r32, %r30, %r31, %r29;
	setp.ge.s32 	%p1, %r32, %r28;
	@%p1 bra 	$L__BB0_18;
	setp.lt.s32 	%p2, %r28, 1;
	@%p2 bra 	$L__BB0_17;
	add.s64 	%rd2, %rd1, 32;
	cvta.to.global.u64 	%rd3, %rd7;
	mov.b32 	%r102, 0;
	mov.b16 	%rs7, 0;
	mov.u16 	%rs8, %rs7;
$L__BB0_3:
	mov.u32 	%r1, %r102;
	add.s32 	%r102, %r1, 1;
	add.s16 	%rs7, %rs7, 1;
	add.s16 	%rs8, %rs8, 1;
	setp.lt.u32 	%p3, %r1, 15;
	mov.b32 	%r109, 0;
	mov.u32 	%r114, %r109;
	@%p3 bra 	$L__BB0_6;
	and.b32  	%r109, %r102, -16;
	neg.s32 	%r103, %r109;
	mov.b32 	%r114, 0;
	mov.u64 	%rd16, %rd2;
$L__BB0_5:
	.pragma "nounroll";
	ld.global.u32 	%r37, [%rd16+-32];
	add.s32 	%r38, %r37, %r114;
	ld.global.u32 	%r39, [%rd16+-28];
	add.s32 	%r40, %r39, %r38;
	ld.global.u32 	%r41, [%rd16+-24];
	add.s32 	%r42, %r41, %r40;
	ld.global.u32 	%r43, [%rd16+-20];
	add.s32 	%r44, %r43, %r42;
	ld.global.u32 	%r45, [%rd16+-16];
	add.s32 	%r46, %r45, %r44;
	ld.global.u32 	%r47, [%rd16+-12];
	add.s32 	%r48, %r47, %r46;
	ld.global.u32 	%r49, [%rd16+-8];
	add.s32 	%r50, %r49, %r48;
	ld.global.u32 	%r51, [%rd16+-4];
	add.s32 	%r52, %r51, %r50;
	ld.global.u32 	%r53, [%rd16];
	add.s32 	%r54, %r53, %r52;
	ld.global.u32 	%r55, [%rd16+4];
	add.s32 	%r56, %r55, %r54;
	ld.global.u32 	%r57, [%rd16+8];
	add.s32 	%r58, %r57, %r56;
	ld.global.u32 	%r59, [%rd16+12];
	add.s32 	%r60, %r59, %r58;
	ld.global.u32 	%r61, [%rd16+16];
	add.s32 	%r62, %r61, %r60;
	ld.global.u32 	%r63, [%rd16+20];
	add.s32 	%r64, %r63, %r62;
	ld.global.u32 	%r65, [%rd16+24];
	add.s32 	%r66, %r65, %r64;
	ld.global.u32 	%r67, [%rd16+28];
	add.s32 	%r114, %r67, %r66;
	add.s32 	%r103, %r103, 16;
	add.s64 	%rd16, %rd16, 64;
	setp.ne.s32 	%p4, %r103, 0;
	@%p4 bra 	$L__BB0_5;
$L__BB0_6:
	and.b32  	%r68, %r102, 15;
	setp.eq.s32 	%p5, %r68, 0;
	@%p5 bra 	$L__BB0_16;
	cvt.u32.u16 	%r70, %rs8;
	and.b32  	%r12, %r70, 15;
	add.s32 	%r71, %r12, -1;
	setp.lt.u32 	%p6, %r71, 7;
	@%p6 bra 	$L__BB0_9;
	mul.wide.u32 	%rd9, %r109, 4;
	add.s64 	%rd10, %rd1, %rd9;
	ld.global.u32 	%r72, [%rd10];
	add.s32 	%r73, %r72, %r114;
	ld.global.u32 	%r74, [%rd10+4];
	add.s32 	%r75, %r74, %r73;
	ld.global.u32 	%r76, [%rd10+8];
	add.s32 	%r77, %r76, %r75;
	ld.global.u32 	%r78, [%rd10+12];
	add.s32 	%r79, %r78, %r77;
	ld.global.u32 	%r80, [%rd10+16];
	add.s32 	%r81, %r80, %r79;
	ld.global.u32 	%r82, [%rd10+20];
	add.s32 	%r83, %r82, %r81;
	ld.global.u32 	%r84, [%rd10+24];
	add.s32 	%r85, %r84, %r83;
	ld.global.u32 	%r86, [%rd10+28];
	add.s32 	%r114, %r86, %r85;
	add.s32 	%r109, %r109, 8;
$L__BB0_9:
	and.b32  	%r87, %r12, 7;
	setp.eq.s32 	%p7, %r87, 0;
	@%p7 bra 	$L__BB0_16;
	cvt.u32.u16 	%r89, %rs7;
	and.b32  	%r90, %r89, 7;
	and.b32  	%r18, %r89, 3;
	add.s32 	%r91, %r90, -1;
	setp.lt.u32 	%p8, %r91, 3;
	@%p8 bra 	$L__BB0_12;
	mul.wide.u32 	%rd11, %r109, 4;
	add.s64 	%rd12, %rd1, %rd11;
	ld.global.u32 	%r92, [%rd12];
	add.s32 	%r93, %r92, %r114;
	ld.global.u32 	%r94, [%rd12+4];
	add.s32 	%r95, %r94, %r93;
	ld.global.u32 	%r96, [%rd12+8];
	add.s32 	%r97, %r96, %r95;
	ld.global.u32 	%r98, [%rd12+12];
	add.s32 	%r114, %r98, %r97;
	add.s32 	%r109, %r109, 4;
$L__BB0_12:
	setp.eq.s32 	%p9, %r18, 0;
	@%p9 bra 	$L__BB0_16;
	mul.wide.u32 	%rd13, %r109, 4;
	add.s64 	%rd6, %rd1, %rd13;
	ld.global.u32 	%r99, [%rd6];
	add.s32 	%r114, %r99, %r114;
	setp.eq.s32 	%p10, %r18, 1;
	@%p10 bra 	$L__BB0_16;
	ld.global.u32 	%r100, [%rd6+4];
	add.s32 	%r114, %r100, %r114;
	setp.eq.s32 	%p11, %r18, 2;
	@%p11 bra 	$L__BB0_16;
	ld.global.u32 	%r101, [%rd6+8];
	add.s32 	%r114, %r101, %r114;
$L__BB0_16:
	mul.wide.u32 	%rd14, %r1, 4;
	add.s64 	%rd15, %rd3, %rd14;
	st.global.u32 	[%rd15], %r114;
	setp.ne.s32 	%p12, %r102, %r28;
	@%p12 bra 	$L__BB0_3;
$L__BB0_17:
	bar.sync 	0;
$L__BB0_18:
	ret;

}


// ===== COMPILED SASS (sm_100) =====

	.target	sm_100

	.elftype	@"ET_EXEC"


//--------------------- .note.nv.tkinfo           --------------------------
	.section	.note.nv.tkinfo,"",@"SHT_NOTE"
	.sectionflags	@"SHF_NOTE_NV_TKINFO"
	.tkinfo
        /*0018*/ 	.word	0x00000002
        /*0030*/ 	.string	""
        /*0030*/ 	.string	"ptxas"
        /*0030*/ 	.string	"Cuda compilation tools, release 13.0, V13.0.88"
        /*0030*/ 	.string	"Build cuda_13.0.r13.0/compiler.36424714_0"
        /*0030*/ 	.string	"-arch sm_100 -m 64 "



//--------------------- .note.nv.cuinfo           --------------------------
	.section	.note.nv.cuinfo,"",@"SHT_NOTE"
	.sectionflags	@"SHF_NOTE_NV_CUINFO"
        /*0018*/ 	.short	0x0002
        /*001a*/ 	.short	0x0064
        /*001c*/ 	.short	0x0082
	.zero		2


//--------------------- .nv.info                  --------------------------
	.section	.nv.info,"",@"SHT_CUDA_INFO"
	.align	4


	//----- nvinfo : EIATTR_REGCOUNT
	.align		4
        /*0000*/ 	.byte	0x04, 0x2f
        /*0002*/ 	.short	(.L_1 - .L_0)
	.align		4
.L_0:
        /*0004*/ 	.word	index@(_Z4scanPiS_i)
        /*0008*/ 	.word	0x0000001a


	//----- nvinfo : EIATTR_FRAME_SIZE
	.align		4
.L_1:
        /*000c*/ 	.byte	0x04, 0x11
        /*000e*/ 	.short	(.L_3 - .L_2)
	.align		4
.L_2:
        /*0010*/ 	.word	index@(_Z4scanPiS_i)
        /*0014*/ 	.word	0x00000000


	//----- nvinfo : EIATTR_MIN_STACK_SIZE
	.align		4
.L_3:
        /*0018*/ 	.byte	0x04, 0x12
        /*001a*/ 	.short	(.L_5 - .L_4)
	.align		4
.L_4:
        /*001c*/ 	.word	index@(_Z4scanPiS_i)
        /*0020*/ 	.word	0x00000000
.L_5:


//--------------------- .nv.compat                --------------------------
	.section	.nv.compat,"",@"SHT_CUDA_COMPAT_INFO"
	.align	4
        /*0000*/ 	.byte	0x02, 0x09, 0x00, 0x00, 0x02, 0x02, 0x01, 0x00, 0x02, 0x05, 0x05, 0x00, 0x03, 0x07, 0x01, 0x01
        /*0010*/ 	.byte	0x02, 0x03, 0x00, 0x00, 0x02, 0x06, 0x01, 0x00, 0x04, 0x0b, 0x08, 0x00, 0x09, 0x00, 0x00, 0x00
        /*0020*/ 	.byte	0x00, 0x00, 0x00, 0x00


//--------------------- .nv.info._Z4scanPiS_i     --------------------------
	.section	.nv.info._Z4scanPiS_i,"",@"SHT_CUDA_INFO"
	.sectionflags	@""
	.align	4


	//----- nvinfo : EIATTR_CUDA_API_VERSION
	.align		4
        /*0000*/ 	.byte	0x04, 0x37
        /*0002*/ 	.short	(.L_7 - .L_6)
.L_6:
        /*0004*/ 	.word	0x00000082


	//----- nvinfo : EIATTR_KPARAM_INFO
	.align		4
.L_7:
        /*0008*/ 	.byte	0x04, 0x17
        /*000a*/ 	.short	(.L_9 - .L_8)
.L_8:
        /*000c*/ 	.word	0x00000000
        /*0010*/ 	.short	0x0002
        /*0012*/ 	.short	0x0010
        /*0014*/ 	.byte	0x00, 0xf0, 0x11, 0x00


	//----- nvinfo : EIATTR_KPARAM_INFO
	.align		4
.L_9:
        /*0018*/ 	.byte	0x04, 0x17
        /*001a*/ 	.short	(.L_11 - .L_10)
.L_10:
        /*001c*/ 	.word	0x00000000
        /*0020*/ 	.short	0x0001
        /*0022*/ 	.short	0x0008
        /*0024*/ 	.byte	0x00, 0xf5, 0x21, 0x00


	//----- nvinfo : EIATTR_KPARAM_INFO
	.align		4
.L_11:
        /*0028*/ 	.byte	0x04, 0x17
        /*002a*/ 	.short	(.L_13 - .L_12)
.L_12:
        /*002c*/ 	.word	0x00000000
        /*0030*/ 	.short	0x0000
        /*0032*/ 	.short	0x0000
        /*0034*/ 	.byte	0x00, 0xf5, 0x21, 0x00


	//----- nvinfo : EIATTR_SPARSE_MMA_MASK
	.align		4
.L_13:
        /*0038*/ 	.byte	0x03, 0x50
        /*003a*/ 	.short	0x0000


	//----- nvinfo : EIATTR_MAXREG_COUNT
	.align		4
        /*003c*/ 	.byte	0x03, 0x1b
        /*003e*/ 	.short	0x00ff


	//----- nvinfo : EIATTR_NUM_BARRIERS
	.align		4
        /*0040*/ 	.byte	0x02, 0x4c
        /*0042*/ 	.byte	0x01
	.zero		1


	//----- nvinfo : EIATTR_MERCURY_ISA_VERSION
	.align		4
        /*0044*/ 	.byte	0x03, 0x5f
        /*0046*/ 	.short	0x0101


	//----- nvinfo : EIATTR_VRC_CTA_INIT_COUNT
	.align		4
        /*0048*/ 	.byte	0x02, 0x4a
	.zero		1
	.zero		1


	//----- nvinfo : EIATTR_EXIT_INSTR_OFFSETS
	.align		4
        /*004c*/ 	.byte	0x04, 0x1c
        /*004e*/ 	.short	(.L_15 - .L_14)


	//   ....[0]....
.L_14:
        /*0050*/ 	.word	0x00000070


	//   ....[1]....
        /*0054*/ 	.word	0x00000780


	//----- nvinfo : EIATTR_CBANK_PARAM_SIZE
	.align		4
.L_15:
        /*0058*/ 	.byte	0x03, 0x19
        /*005a*/ 	.short	0x0014


	//----- nvinfo : EIATTR_PARAM_CBANK
	.align		4
        /*005c*/ 	.byte	0x04, 0x0a
        /*005e*/ 	.short	(.L_17 - .L_16)
	.align		4
.L_16:
        /*0060*/ 	.word	index@(.nv.constant0._Z4scanPiS_i)
        /*0064*/ 	.short	0x0380
        /*0066*/ 	.short	0x0014


	//----- nvinfo : EIATTR_SW_WAR
	.align		4
.L_17:
        /*0068*/ 	.byte	0x04, 0x36
        /*006a*/ 	.short	(.L_19 - .L_18)
.L_18:
        /*006c*/ 	.word	0x00000008
.L_19:


//--------------------- .nv.callgraph             --------------------------
	.section	.nv.callgraph,"",@"SHT_CUDA_CALLGRAPH"
	.align	4
	.sectionentsize	8
	.align		4
        /*0000*/ 	.word	0x00000000
	.align		4
        /*0004*/ 	.word	0xffffffff
	.align		4
        /*0008*/ 	.word	0x00000000
	.align		4
        /*000c*/ 	.word	0xfffffffe
	.align		4
        /*0010*/ 	.word	0x00000000
	.align		4
        /*0014*/ 	.word	0xfffffffd
	.align		4
        /*0018*/ 	.word	0x00000000
	.align		4
        /*001c*/ 	.word	0xfffffffc


//--------------------- .text._Z4scanPiS_i        --------------------------
	.section	.text._Z4scanPiS_i,"ax",@progbits
	.align	128
        .global         _Z4scanPiS_i
        .type           _Z4scanPiS_i,@function
        .size           _Z4scanPiS_i,(.L_x_8 - _Z4scanPiS_i)
        .other          _Z4scanPiS_i,@"STO_CUDA_ENTRY STV_DEFAULT"
_Z4scanPiS_i:
.text._Z4scanPiS_i:
[----:B------:R-:W-:Y:S01]  /*0000*/  LDC R1, c[0x0][0x37c] ;  /* 0x0000df00ff017b82 */ /* 0x000fe20000000800 */
[----:B------:R-:W0:Y:S07]  /*0010*/  S2R R0, SR_TID.X ;  /* 0x0000000000007919 */ /* 0x000e2e0000002100 */
[----:B------:R-:W0:Y:S01]  /*0020*/  S2UR UR4, SR_CTAID.X ;  /* 0x00000000000479c3 */ /* 0x000e220000002500 */
[----:B------:R-:W1:Y:S07]  /*0030*/  LDCU UR5, c[0x0][0x390] ;  /* 0x00007200ff0577ac */ /* 0x000e6e0008000800 */
[----:B------:R-:W0:Y:S02]  /*0040*/  LDC R3, c[0x0][0x360] ;  /* 0x0000d800ff037b82 */ /* 0x000e240000000800 */
[----:B0-----:R-:W-:-:S05]  /*0050*/  IMAD R0, R3, UR4, R0 ;  /* 0x0000000403007c24 */ /* 0x001fca000f8e0200 */
[----:B-1----:R-:W-:-:S13]  /*0060*/  ISETP.GE.AND P0, PT, R0, UR5, PT ;  /* 0x0000000500007c0c */ /* 0x002fda000bf06270 */
[----:B------:R-:W-:Y:S05]  /*0070*/  @P0 EXIT ;  /* 0x000000000000094d */ /* 0x000fea0003800000 */
[----:B------:R-:W-:-:S09]  /*0080*/  UISETP.GE.AND UP0, UPT, UR5, 0x1, UPT ;  /* 0x000000010500788c */ /* 0x000fd2000bf06270 */
[----:B------:R-:W-:Y:S05]  /*0090*/  BRA.U !UP0, `(.L_x_0) ;  /* 0x0000000508b47547 */ /* 0x000fea000b800000 */
[----:B------:R-:W0:Y:S01]  /*00a0*/  LDCU.64 UR6, c[0x0][0x380] ;  /* 0x00007000ff0677ac */ /* 0x000e220008000a00 */
[----:B------:R-:W-:Y:S02]  /*00b0*/  PRMT R6, RZ, 0x7610, R6 ;  /* 0x00007610ff067816 */ /* 0x000fe40000000006 */
[----:B------:R-:W-:Y:S01]  /*00c0*/  PRMT R7, RZ, 0x7610, R7 ;  /* 0x00007610ff077816 */ /* 0x000fe20000000007 */
[----:B------:R-:W1:Y:S01]  /*00d0*/  LDCU.64 UR10, c[0x0][0x358] ;  /* 0x00006b00ff0a77ac */ /* 0x000e620008000a00 */
[----:B------:R-:W-:Y:S01]  /*00e0*/  UMOV UR4, URZ ;  /* 0x000000ff00047c82 */ /* 0x000fe20008000000 */
[----:B0-----:R-:W-:-:S04]  /*00f0*/  UIADD3 UR6, UP0, UPT, UR6, 0x20, URZ ;  /* 0x0000002006067890 */ /* 0x001fc8000ff1e0ff */
[----:B-1----:R-:W-:-:S12]  /*0100*/  UIADD3.X UR7, UPT, UPT, URZ, UR7, URZ, UP0, !UPT ;  /* 0x00000007ff077290 */ /* 0x002fd800087fe4ff */
.L_x_6:
[----:B0-----:R-:W0:Y:S01]  /*0110*/  LDCU UR8, c[0x0][0x390] ;  /* 0x00007200ff0877ac */ /* 0x001e220008000800 */
[----:B------:R-:W-:Y:S02]  /*0120*/  IMAD.U32 R2, RZ, RZ, UR4 ;  /* 0x00000004ff027e24 */ /* 0x000fe4000f8e00ff */
[----:B------:R-:W-:Y:S01]  /*0130*/  VIADD R6, R6, 0x1 ;  /* 0x0000000106067836 */ /* 0x000fe20000000000 */
[----:B------:R-:W-:Y:S01]  /*0140*/  UISETP.GE.U32.AND UP2, UPT, UR4, 0xf, UPT ;  /* 0x0000000f0400788c */ /* 0x000fe2000bf46070 */
[----:B------:R-:W-:Y:S01]  /*0150*/  VIADD R7, R7, 0x1 ;  /* 0x0000000107077836 */ /* 0x000fe20000000000 */
[----:B------:R-:W-:Y:S01]  /*0160*/  UIADD3 UR5, UPT, UPT, UR4, 0x1, URZ ;  /* 0x0000000104057890 */ /* 0x000fe2000fffe0ff */
[----:B------:R-:W-:Y:S02]  /*0170*/  IMAD.MOV.U32 R3, RZ, RZ, RZ ;  /* 0x000000ffff037224 */ /* 0x000fe400078e00ff */
[----:B------:R-:W-:-:S04]  /*0180*/  IMAD.MOV.U32 R0, RZ, RZ, RZ ;  /* 0x000000ffff007224 */ /* 0x000fc800078e00ff */
[----:B------:R-:W-:Y:S02]  /*0190*/  UMOV UR4, UR5 ;  /* 0x0000000500047c82 */ /* 0x000fe40008000000 */
[----:B------:R-:W-:Y:S02]  /*01a0*/  ULOP3.LUT UP1, URZ, UR4, 0xf, URZ, 0xc0, !UPT ;  /* 0x0000000f04ff7892 */ /* 0x000fe4000f82c0ff */
[----:B0-----:R-:W-:Y:S01]  /*01b0*/  UISETP.NE.AND UP0, UPT, UR5, UR8, UPT ;  /* 0x000000080500728c */ /* 0x001fe2000bf05270 */
[----:B------:R-:W-:Y:S10]  /*01c0*/  BRA.U !UP2, `(.L_x_1) ;  /* 0x000000010a907547 */ /* 0x000ff4000b800000 */
[----:B------:R-:W-:Y:S01]  /*01d0*/  ULOP3.LUT UR5, UR4, 0xfffffff0, URZ, 0xc0, !UPT ;  /* 0xfffffff004057892 */ /* 0x000fe2000f8ec0ff */
[----:B------:R-:W-:Y:S02]  /*01e0*/  IMAD.MOV.U32 R0, RZ, RZ, RZ ;  /* 0x000000ffff007224 */ /* 0x000fe400078e00ff */
[----:B------:R-:W-:Y:S01]  /*01f0*/  IMAD.U32 R13, RZ, RZ, UR6 ;  /* 0x00000006ff0d7e24 */ /* 0x000fe2000f8e00ff */
[----:B------:R-:W-:Y:S01]  /*0200*/  UIADD3 UR8, UPT, UPT, -UR5, URZ, URZ ;  /* 0x000000ff05087290 */ /* 0x000fe2000fffe1ff */
[----:B------:R-:W-:Y:S02]  /*0210*/  IMAD.U32 R5, RZ, RZ, UR7 ;  /* 0x00000007ff057e24 */ /* 0x000fe4000f8e00ff */
[----:B------:R-:W-:-:S09]  /*0220*/  IMAD.U32 R3, RZ, RZ, UR5 ;  /* 0x00000005ff037e24 */ /* 0x000fd2000f8e00ff */
.L_x_2:
[----:B------:R-:W-:-:S05]  /*0230*/  IMAD.MOV.U32 R4, RZ, RZ, R13 ;  /* 0x000000ffff047224 */ /* 0x000fca00078e000d */
[----:B------:R-:W2:Y:S04]  /*0240*/  LDG.E R13, desc[UR10][R4.64+-0x20] ;  /* 0xffffe00a040d7981 */ /* 0x000ea8000c1e1900 */
[----:B------:R-:W2:Y:S04]  /*0250*/  LDG.E R12, desc[UR10][R4.64+-0x1c] ;  /* 0xffffe40a040c7981 */ /* 0x000ea8000c1e1900 */
[----:B------:R-:W3:Y:S04]  /*0260*/  LDG.E R15, desc[UR10][R4.64+-0x18] ;  /* 0xffffe80a040f7981 */ /* 0x000ee8000c1e1900 */
[----:B------:R-:W3:Y:S04]  /*0270*/  LDG.E R14, desc[UR10][R4.64+-0x14] ;  /* 0xffffec0a040e7981 */ /* 0x000ee8000c1e1900 */
[----:B------:R-:W4:Y:S04]  /*0280*/  LDG.E R17, desc[UR10][R4.64+-0x10] ;  /* 0xfffff00a04117981 */ /* 0x000f28000c1e1900 */
[----:B------:R-:W4:Y:S04]  /*0290*/  LDG.E R16, desc[UR10][R4.64+-0xc] ;  /* 0xfffff40a04107981 */ /* 0x000f28000c1e1900 */
[----:B------:R-:W5:Y:S04]  /*02a0*/  LDG.E R19, desc[UR10][R4.64+-0x8] ;  /* 0xfffff80a04137981 */ /* 0x000f68000c1e1900 */
        /* <DEDUP_REMOVED lines=8> */
[----:B------:R0:W5:Y:S01]  /*0330*/  LDG.E R8, desc[UR10][R4.64+0x1c] ;  /* 0x00001c0a04087981 */ /* 0x000162000c1e1900 */
[----:B------:R-:W-:-:S04]  /*0340*/  UIADD3 UR8, UPT, UPT, UR8, 0x10, URZ ;  /* 0x0000001008087890 */ /* 0x000fc8000fffe0ff */
[----:B------:R-:W-:Y:S01]  /*0350*/  UISETP.NE.AND UP2, UPT, UR8, URZ, UPT ;  /* 0x000000ff0800728c */ /* 0x000fe2000bf45270 */
[----:B--2---:R-:W-:Y:S02]  /*0360*/  IADD3 R12, PT, PT, R12, R13, R0 ;  /* 0x0000000d0c0c7210 */ /* 0x004fe40007ffe000 */
[----:B------:R-:W-:-:S05]  /*0370*/  IADD3 R13, P0, PT, R4, 0x40, RZ ;  /* 0x00000040040d7810 */ /* 0x000fca0007f1e0ff */
[----:B0-----:R-:W-:Y:S01]  /*0380*/  IMAD.X R5, RZ, RZ, R5, P0 ;  /* 0x000000ffff057224 */ /* 0x001fe200000e0605 */
[----:B---3--:R-:W-:-:S04]  /*0390*/  IADD3 R12, PT, PT, R14, R15, R12 ;  /* 0x0000000f0e0c7210 */ /* 0x008fc80007ffe00c */
[----:B----4-:R-:W-:-:S04]  /*03a0*/  IADD3 R12, PT, PT, R16, R17, R12 ;  /* 0x00000011100c7210 */ /* 0x010fc80007ffe00c */
[----:B-----5:R-:W-:-:S04]  /*03b0*/  IADD3 R12, PT, PT, R18, R19, R12 ;  /* 0x00000013120c7210 */ /* 0x020fc80007ffe00c */
[----:B------:R-:W-:-:S04]  /*03c0*/  IADD3 R12, PT, PT, R20, R21, R12 ;  /* 0x00000015140c7210 */ /* 0x000fc80007ffe00c */
[----:B------:R-:W-:-:S04]  /*03d0*/  IADD3 R12, PT, PT, R22, R23, R12 ;  /* 0x00000017160c7210 */ /* 0x000fc80007ffe00c */
[----:B------:R-:W-:-:S04]  /*03e0*/  IADD3 R10, PT, PT, R11, R10, R12 ;  /* 0x0000000a0b0a7210 */ /* 0x000fc80007ffe00c */
[----:B------:R-:W-:Y:S01]  /*03f0*/  IADD3 R0, PT, PT, R8, R9, R10 ;  /* 0x0000000908007210 */ /* 0x000fe20007ffe00a */
[----:B------:R-:W-:Y:S06]  /*0400*/  BRA.U UP2, `(.L_x_2) ;  /* 0xfffffffd02887547 */ /* 0x000fec000b83ffff */
.L_x_1:
[----:B------:R-:W-:Y:S05]  /*0410*/  BRA.U !UP1, `(.L_x_3) ;  /* 0x0000000109c47547 */ /* 0x000fea000b800000 */
[----:B------:R-:W-:-:S04]  /*0420*/  LOP3.LUT R5, R7, 0xf, RZ, 0xc0, !PT ;  /* 0x0000000f07057812 */ /* 0x000fc800078ec0ff */
[C---:B------:R-:W-:Y:S01]  /*0430*/  LOP3.LUT P1, RZ, R5.reuse, 0x7, RZ, 0xc0, !PT ;  /* 0x0000000705ff7812 */ /* 0x040fe2000782c0ff */
[----:B------:R-:W-:-:S05]  /*0440*/  VIADD R4, R5, 0xffffffff ;  /* 0xffffffff05047836 */ /* 0x000fca0000000000 */
[----:B------:R-:W-:-:S13]  /*0450*/  ISETP.GE.U32.AND P0, PT, R4, 0x7, PT ;  /* 0x000000070400780c */ /* 0x000fda0003f06070 */
[----:B------:R-:W-:Y:S05]  /*0460*/  @!P0 BRA `(.L_x_4) ;  /* 0x00000000003c8947 */ /* 0x000fea0003800000 */
[----:B------:R-:W0:Y:S02]  /*0470*/  LDC.64 R4, c[0x0][0x380] ;  /* 0x0000e000ff047b82 */ /* 0x000e240000000a00 */
[----:B0-----:R-:W-:-:S05]  /*0480*/  IMAD.WIDE.U32 R4, R3, 0x4, R4 ;  /* 0x0000000403047825 */ /* 0x001fca00078e0004 */
[----:B------:R-:W2:Y:S04]  /*0490*/  LDG.E R9, desc[UR10][R4.64] ;  /* 0x0000000a04097981 */ /* 0x000ea8000c1e1900 */
[----:B------:R-:W2:Y:S04]  /*04a0*/  LDG.E R8, desc[UR10][R4.64+0x4] ;  /* 0x0000040a04087981 */ /* 0x000ea8000c1e1900 */
[----:B------:R-:W3:Y:S04]  /*04b0*/  LDG.E R11, desc[UR10][R4.64+0x8] ;  /* 0x0000080a040b7981 */ /* 0x000ee8000c1e1900 */
[----:B------:R-:W3:Y:S04]  /*04c0*/  LDG.E R10, desc[UR10][R4.64+0xc] ;  /* 0x00000c0a040a7981 */ /* 0x000ee8000c1e1900 */
[----:B------:R-:W4:Y:S04]  /*04d0*/  LDG.E R13, desc[UR10][R4.64+0x10] ;  /* 0x0000100a040d7981 */ /* 0x000f28000c1e1900 */
[----:B------:R-:W4:Y:S04]  /*04e0*/  LDG.E R12, desc[UR10][R4.64+0x14] ;  /* 0x0000140a040c7981 */ /* 0x000f28000c1e1900 */
[----:B------:R-:W5:Y:S04]  /*04f0*/  LDG.E R15, desc[UR10][R4.64+0x18] ;  /* 0x0000180a040f7981 */ /* 0x000f68000c1e1900 */
[----:B------:R-:W5:Y:S01]  /*0500*/  LDG.E R14, desc[UR10][R4.64+0x1c] ;  /* 0x00001c0a040e7981 */ /* 0x000f62000c1e1900 */
[----:B------:R-:W-:Y:S01]  /*0510*/  VIADD R3, R3, 0x8 ;  /* 0x0000000803037836 */ /* 0x000fe20000000000 */
[----:B--2---:R-:W-:-:S04]  /*0520*/  IADD3 R8, PT, PT, R8, R9, R0 ;  /* 0x0000000908087210 */ /* 0x004fc80007ffe000 */
[----:B---3--:R-:W-:-:S04]  /*0530*/  IADD3 R8, PT, PT, R10, R11, R8 ;  /* 0x0000000b0a087210 */ /* 0x008fc80007ffe008 */
[----:B----4-:R-:W-:-:S04]  /*0540*/  IADD3 R8, PT, PT, R12, R13, R8 ;  /* 0x0000000d0c087210 */ /* 0x010fc80007ffe008 */
[----:B-----5:R-:W-:-:S07]  /*0550*/  IADD3 R0, PT, PT, R14, R15, R8 ;  /* 0x0000000f0e007210 */ /* 0x020fce0007ffe008 */
.L_x_4:
[----:B------:R-:W-:Y:S05]  /*0560*/  @!P1 BRA `(.L_x_3) ;  /* 0x0000000000709947 */ /* 0x000fea0003800000 */
[----:B------:R-:W-:-:S04]  /*0570*/  LOP3.LUT R4, R6, 0xffff, RZ, 0xc0, !PT ;  /* 0x0000ffff06047812 */ /* 0x000fc800078ec0ff */
[C---:B------:R-:W-:Y:S02]  /*0580*/  LOP3.LUT R5, R4.reuse, 0x7, RZ, 0xc0, !PT ;  /* 0x0000000704057812 */ /* 0x040fe400078ec0ff */
[----:B------:R-:W-:-:S03]  /*0590*/  LOP3.LUT R8, R4, 0x3, RZ, 0xc0, !PT ;  /* 0x0000000304087812 */ /* 0x000fc600078ec0ff */
[----:B------:R-:W-:Y:S01]  /*05a0*/  VIADD R5, R5, 0xffffffff ;  /* 0xffffffff05057836 */ /* 0x000fe20000000000 */
[----:B------:R-:W-:-:S04]  /*05b0*/  ISETP.NE.AND P1, PT, R8, RZ, PT ;  /* 0x000000ff0800720c */ /* 0x000fc80003f25270 */
[----:B------:R-:W-:-:S13]  /*05c0*/  ISETP.GE.U32.AND P0, PT, R5, 0x3, PT ;  /* 0x000000030500780c */ /* 0x000fda0003f06070 */
[----:B------:R-:W-:Y:S05]  /*05d0*/  @!P0 BRA `(.L_x_5) ;  /* 0x0000000000248947 */ /* 0x000fea0003800000 */
[----:B------:R-:W0:Y:S02]  /*05e0*/  LDC.64 R4, c[0x0][0x380] ;  /* 0x0000e000ff047b82 */ /* 0x000e240000000a00 */
[----:B0-----:R-:W-:-:S05]  /*05f0*/  IMAD.WIDE.U32 R4, R3, 0x4, R4 ;  /* 0x0000000403047825 */ /* 0x001fca00078e0004 */
[----:B------:R-:W2:Y:S04]  /*0600*/  LDG.E R9, desc[UR10][R4.64] ;  /* 0x0000000a04097981 */ /* 0x000ea8000c1e1900 */
[----:B------:R-:W2:Y:S04]  /*0610*/  LDG.E R10, desc[UR10][R4.64+0x4] ;  /* 0x0000040a040a7981 */ /* 0x000ea8000c1e1900 */
[----:B------:R-:W3:Y:S04]  /*0620*/  LDG.E R11, desc[UR10][R4.64+0x8] ;  /* 0x0000080a040b7981 */ /* 0x000ee8000c1e1900 */
[----:B------:R-:W3:Y:S01]  /*0630*/  LDG.E R12, desc[UR10][R4.64+0xc] ;  /* 0x00000c0a040c7981 */ /* 0x000ee2000c1e1900 */
[----:B------:R-:W-:Y:S01]  /*0640*/  VIADD R3, R3, 0x4 ;  /* 0x0000000403037836 */ /* 0x000fe20000000000 */
[----:B--2---:R-:W-:-:S04]  /*0650*/  IADD3 R0, PT, PT, R10, R9, R0 ;  /* 0x000000090a007210 */ /* 0x004fc80007ffe000 */
[----:B---3--:R-:W-:-:S07]  /*0660*/  IADD3 R0, PT, PT, R12, R11, R0 ;  /* 0x0000000b0c007210 */ /* 0x008fce0007ffe000 */
.L_x_5:
[----:B------:R-:W-:Y:S05]  /*0670*/  @!P1 BRA `(.L_x_3) ;  /* 0x00000000002c9947 */ /* 0x000fea0003800000 */
[----:B------:R-:W0:Y:S02]  /*0680*/  LDC.64 R4, c[0x0][0x380] ;  /* 0x0000e000ff047b82 */ /* 0x000e240000000a00 */
[----:B0-----:R-:W-:-:S05]  /*0690*/  IMAD.WIDE.U32 R4, R3, 0x4, R4 ;  /* 0x0000000403047825 */ /* 0x001fca00078e0004 */
[----:B------:R-:W2:Y:S01]  /*06a0*/  LDG.E R3, desc[UR10][R4.64] ;  /* 0x0000000a04037981 */ /* 0x000ea2000c1e1900 */
[----:B------:R-:W-:Y:S01]  /*06b0*/  ISETP.NE.AND P0, PT, R8, 0x1, PT ;  /* 0x000000010800780c */ /* 0x000fe20003f05270 */
[----:B--2---:R-:W-:-:S12]  /*06c0*/  IMAD.IADD R0, R0, 0x1, R3 ;  /* 0x0000000100007824 */ /* 0x004fd800078e0203 */
[----:B------:R-:W-:Y:S05]  /*06d0*/  @!P0 BRA `(.L_x_3) ;  /* 0x0000000000148947 */ /* 0x000fea0003800000 */
[----:B------:R-:W-:Y:S01]  /*06e0*/  ISETP.NE.AND P0, PT, R8, 0x2, PT ;  /* 0x000000020800780c */ /* 0x000fe20003f05270 */
[----:B------:R-:W2:-:S12]  /*06f0*/  LDG.E R3, desc[UR10][R4.64+0x4] ;  /* 0x0000040a04037981 */ /* 0x000e98000c1e1900 */
[----:B------:R-:W3:Y:S01]  /*0700*/  @P0 LDG.E R9, desc[UR10][R4.64+0x8] ;  /* 0x0000080a04090981 */ /* 0x000ee2000c1e1900 */
[----:B--2---:R-:W-:-:S04]  /*0710*/  IMAD.IADD R0, R0, 0x1, R3 ;  /* 0x0000000100007824 */ /* 0x004fc800078e0203 */
[----:B---3--:R-:W-:-:S07]  /*0720*/  @P0 IMAD.IADD R0, R0, 0x1, R9 ;  /* 0x0000000100000824 */ /* 0x008fce00078e0209 */
.L_x_3:
[----:B------:R-:W0:Y:S02]  /*0730*/  LDC.64 R4, c[0x0][0x388] ;  /* 0x0000e200ff047b82 */ /* 0x000e240000000a00 */
[----:B0-----:R-:W-:-:S05]  /*0740*/  IMAD.WIDE.U32 R2, R2, 0x4, R4 ;  /* 0x0000000402027825 */ /* 0x001fca00078e0004 */
[----:B------:R0:W-:Y:S01]  /*0750*/  STG.E desc[UR10][R2.64], R0 ;  /* 0x0000000002007986 */ /* 0x0001e2000c10190a */
[----:B------:R-:W-:Y:S05]  /*0760*/  BRA.U UP0, `(.L_x_6) ;  /* 0xfffffff900687547 */ /* 0x000fea000b83ffff */
.L_x_0:
[----:B------:R-:W-:Y:S06]  /*0770*/  BAR.SYNC.DEFER_BLOCKING 0x0 ;  /* 0x0000000000007b1d */ /* 0x000fec0000010000 */
[----:B------:R-:W-:Y:S05]  /*0780*/  EXIT ;  /* 0x000000000000794d */ /* 0x000fea0003800000 */
.L_x_7:
[----:B------:R-:W-:-:S00]  /*0790*/  BRA `(.L_x_7) ;  /* 0xfffffffc00fc7947 */ /* 0x000fc0000383ffff */
[----:B------:R-:W-:-:S00]  /*07a0*/  NOP ;  /* 0x0000000000007918 */ /* 0x000fc00000000000 */
        /* <DEDUP_REMOVED lines=13> */
.L_x_8:


//--------------------- .nv.shared.reserved.0     --------------------------
	.section	.nv.shared.reserved.0,"aw",@nobits
	.weak		__nv_reservedSMEM_offset_0_alias
	.size		__nv_reservedSMEM_offset_0_alias, 0, 64
	.other		__nv_reservedSMEM_offset_0_alias,@"STO_CUDA_RESERVED_SHARED STV_DEFAULT"
__nv_reservedSMEM_offset_0_alias:
	.zero		0
	.zero		64


//--------------------- .nv.constant0._Z4scanPiS_i --------------------------
	.section	.nv.constant0._Z4scanPiS_i,"a",@progbits
	.sectionflags	@""
	.align	4
.nv.constant0._Z4scanPiS_i:
	.zero		916


//--------------------- SYMBOLS --------------------------

	.type		.nv.reservedSmem.offset0,@object
	.size		.nv.reservedSmem.offset0,0x4
